	.headerflags	@"EF_CUDA_TEXMODE_UNIFIED EF_CUDA_64BIT_ADDRESS EF_CUDA_ACCELERATORS EF_CUDA_SM90 EF_CUDA_VIRTUAL_SM(EF_CUDA_SM90)"
	.elftype	@"ET_EXEC"


//--------------------- .nv.info                  --------------------------
	.section	.nv.info,"",@"SHT_CUDA_INFO"
	.align	4


	//----- nvinfo : EIATTR_REGCOUNT
	.align		4
        /*0000*/ 	.byte	0x04, 0x2f
        /*0002*/ 	.short	(.L_3 - .L_2)
	.align		4
.L_2:
        /*0004*/ 	.word	index@(triton_poi_fused__native_batch_norm_legit_no_training_33)
        /*0008*/ 	.word	0x00000010


	//----- nvinfo : EIATTR_MIN_STACK_SIZE
	.align		4
.L_3:
        /*000c*/ 	.byte	0x04, 0x12
        /*000e*/ 	.short	(.L_5 - .L_4)
	.align		4
.L_4:
        /*0010*/ 	.word	index@(triton_poi_fused__native_batch_norm_legit_no_training_33)
        /*0014*/ 	.word	0x00000000


	//----- nvinfo : EIATTR_FRAME_SIZE
	.align		4
.L_5:
        /*0018*/ 	.byte	0x04, 0x11
        /*001a*/ 	.short	(.L_7 - .L_6)
	.align		4
.L_6:
        /*001c*/ 	.word	index@(triton_poi_fused__native_batch_norm_legit_no_training_33)
        /*0020*/ 	.word	0x00000000


	//----- nvinfo : EIATTR_MIN_STACK_SIZE
	.align		4
.L_7:
        /*0024*/ 	.byte	0x04, 0x12
        /*0026*/ 	.short	(.L_9 - .L_8)
	.align		4
.L_8:
        /*0028*/ 	.word	index@(triton_poi_fused__native_batch_norm_legit_no_training_33)
        /*002c*/ 	.word	0x00000000
.L_9:


//--------------------- .nv.info.triton_poi_fused__native_batch_norm_legit_no_training_33 --------------------------
	.section	.nv.info.triton_poi_fused__native_batch_norm_legit_no_training_33,"",@"SHT_CUDA_INFO"
	.sectionflags	@""
	.align	4


	//----- nvinfo : EIATTR_CUDA_API_VERSION
	.align		4
        /*0000*/ 	.byte	0x04, 0x37
        /*0002*/ 	.short	(.L_11 - .L_10)
.L_10:
        /*0004*/ 	.word	0x0000007c


	//----- nvinfo : EIATTR_KPARAM_INFO
	.align		4
.L_11:
        /*0008*/ 	.byte	0x04, 0x17
        /*000a*/ 	.short	(.L_13 - .L_12)
.L_12:
        /*000c*/ 	.word	0x00000000
        /*0010*/ 	.short	0x0006
        /*0012*/ 	.short	0x0030
        /*0014*/ 	.byte	0x00, 0xf0, 0x11, 0x00


	//----- nvinfo : EIATTR_KPARAM_INFO
	.align		4
.L_13:
        /*0018*/ 	.byte	0x04, 0x17
        /*001a*/ 	.short	(.L_15 - .L_14)
.L_14:
        /*001c*/ 	.word	0x00000000
        /*0020*/ 	.short	0x0005
        /*0022*/ 	.short	0x0028
        /*0024*/ 	.byte	0x00, 0xf4, 0x21, 0x00


	//----- nvinfo : EIATTR_KPARAM_INFO
	.align		4
.L_15:
        /*0028*/ 	.byte	0x04, 0x17
        /*002a*/ 	.short	(.L_17 - .L_16)
.L_16:
        /*002c*/ 	.word	0x00000000
        /*0030*/ 	.short	0x0004
        /*0032*/ 	.short	0x0020
        /*0034*/ 	.byte	0x00, 0xf4, 0x21, 0x00


	//----- nvinfo : EIATTR_KPARAM_INFO
	.align		4
.L_17:
        /*0038*/ 	.byte	0x04, 0x17
        /*003a*/ 	.short	(.L_19 - .L_18)
.L_18:
        /*003c*/ 	.word	0x00000000
        /*0040*/ 	.short	0x0003
        /*0042*/ 	.short	0x0018
        /*0044*/ 	.byte	0x00, 0xf4, 0x21, 0x00


	//----- nvinfo : EIATTR_KPARAM_INFO
	.align		4
.L_19:
        /*0048*/ 	.byte	0x04, 0x17
        /*004a*/ 	.short	(.L_21 - .L_20)
.L_20:
        /*004c*/ 	.word	0x00000000
        /*0050*/ 	.short	0x0002
        /*0052*/ 	.short	0x0010
        /*0054*/ 	.byte	0x00, 0xf4, 0x21, 0x00


	//----- nvinfo : EIATTR_KPARAM_INFO
	.align		4
.L_21:
        /*0058*/ 	.byte	0x04, 0x17
        /*005a*/ 	.short	(.L_23 - .L_22)
.L_22:
        /*005c*/ 	.word	0x00000000
        /*0060*/ 	.short	0x0001
        /*0062*/ 	.short	0x0008
        /*0064*/ 	.byte	0x00, 0xf4, 0x21, 0x00


	//----- nvinfo : EIATTR_KPARAM_INFO
	.align		4
.L_23:
        /*0068*/ 	.byte	0x04, 0x17
        /*006a*/ 	.short	(.L_25 - .L_24)
.L_24:
        /*006c*/ 	.word	0x00000000
        /*0070*/ 	.short	0x0000
        /*0072*/ 	.short	0x0000
        /*0074*/ 	.byte	0x00, 0xf4, 0x21, 0x00


	//----- nvinfo : EIATTR_SPARSE_MMA_MASK
	.align		4
.L_25:
        /*0078*/ 	.byte	0x03, 0x50
        /*007a*/ 	.short	0x0000


	//----- nvinfo : EIATTR_MAXREG_COUNT
	.align		4
        /*007c*/ 	.byte	0x03, 0x1b
        /*007e*/ 	.short	0x00ff


	//----- nvinfo : EIATTR_EXIT_INSTR_OFFSETS
	.align		4
        /*0080*/ 	.byte	0x04, 0x1c
        /*0082*/ 	.short	(.L_27 - .L_26)


	//   ....[0]....
.L_26:
        /*0084*/ 	.word	0x000002e0


	//----- nvinfo : EIATTR_REQNTID
	.align		4
.L_27:
        /*0088*/ 	.byte	0x04, 0x10
        /*008a*/ 	.short	(.L_29 - .L_28)
.L_28:
        /*008c*/ 	.word	0x00000080
        /*0090*/ 	.word	0x00000001
        /*0094*/ 	.word	0x00000001


	//----- nvinfo : EIATTR_CBANK_PARAM_SIZE
	.align		4
.L_29:
        /*0098*/ 	.byte	0x03, 0x19
        /*009a*/ 	.short	0x0034


	//----- nvinfo : EIATTR_PARAM_CBANK
	.align		4
        /*009c*/ 	.byte	0x04, 0x0a
        /*009e*/ 	.short	(.L_31 - .L_30)
	.align		4
.L_30:
        /*00a0*/ 	.word	index@(.nv.constant0.triton_poi_fused__native_batch_norm_legit_no_training_33)
        /*00a4*/ 	.short	0x0210
        /*00a6*/ 	.short	0x0034


	//----- nvinfo : EIATTR_SW_WAR
	.align		4
.L_31:
        /*00a8*/ 	.byte	0x04, 0x36
        /*00aa*/ 	.short	(.L_33 - .L_32)
.L_32:
        /*00ac*/ 	.word	0x00000008
.L_33:


//--------------------- .nv.callgraph             --------------------------
	.section	.nv.callgraph,"",@"SHT_CUDA_CALLGRAPH"
	.align	4
	.sectionentsize	8
	.align		4
        /*0000*/ 	.word	0x00000000
	.align		4
        /*0004*/ 	.word	0xffffffff
	.align		4
        /*0008*/ 	.word	0x00000000
	.align		4
        /*000c*/ 	.word	0xfffffffe
	.align		4
        /*0010*/ 	.word	0x00000000
	.align		4
        /*0014*/ 	.word	0xfffffffd
	.align		4
        /*0018*/ 	.word	0x00000000
	.align		4
        /*001c*/ 	.word	0xfffffffc


//--------------------- .nv.constant4             --------------------------
	.section	.nv.constant4,"a",@progbits
	.align	8
	.align		8
.nv.constant4:
        /*0000*/ 	.dword	_$_str
	.align		8
        /*0008*/ 	.dword	_$_str_$_2


//--------------------- .text.triton_poi_fused__native_batch_norm_legit_no_training_33 --------------------------
	.section	.text.triton_poi_fused__native_batch_norm_legit_no_training_33,"ax",@progbits
	.align	128
        .global         triton_poi_fused__native_batch_norm_legit_no_training_33
        .type           triton_poi_fused__native_batch_norm_legit_no_training_33,@function
        .size           triton_poi_fused__native_batch_norm_legit_no_training_33,(.L_x_1 - triton_poi_fused__native_batch_norm_legit_no_training_33)
        .other          triton_poi_fused__native_batch_norm_legit_no_training_33,@"STO_CUDA_ENTRY STV_DEFAULT"
triton_poi_fused__native_batch_norm_legit_no_training_33:
.text.triton_poi_fused__native_batch_norm_legit_no_training_33:
[----:B------:R-:W-:Y:S01]  /*0000*/  LDC R1, c[0x0][0x28] ;  /* 0x00000a00ff017b82 */ /* 0x000fe20000000800 */
[----:B------:R-:W1:Y:S07]  /*0010*/  S2R R0, SR_TID.X ;  /* 0x0000000000007919 */ /* 0x000e6e0000002100 */
[----:B------:R-:W2:Y:S01]  /*0020*/  LDC.64 R6, c[0x0][0x220] ;  /* 0x00008800ff067b82 */ /* 0x000ea20000000a00 */
[----:B------:R-:W-:Y:S01]  /*0030*/  ULDC.64 UR4, c[0x0][0x208] ;  /* 0x0000820000047ab9 */ /* 0x000fe20000000a00 */
[----:B------:R-:W3:Y:S06]  /*0040*/  S2R R3, SR_CTAID.X ;  /* 0x0000000000037919 */ /* 0x000eec0000002500 */
[----:B------:R-:W4:Y:S08]  /*0050*/  LDC.64 R4, c[0x0][0x218] ;  /* 0x00008600ff047b82 */ /* 0x000f300000000a00 */
[----:B------:R-:W5:Y:S08]  /*0060*/  LDC.64 R8, c[0x0][0x228] ;  /* 0x00008a00ff087b82 */ /* 0x000f700000000a00 */
[----:B------:R-:W4:Y:S01]  /*0070*/  LDC.64 R10, c[0x0][0x230] ;  /* 0x00008c00ff0a7b82 */ /* 0x000f220000000a00 */
[----:B-1----:R-:W-:-:S02]  /*0080*/  LOP3.LUT R0, R0, 0x7f, RZ, 0xc0, !PT ;  /* 0x0000007f00007812 */ /* 0x002fc400078ec0ff */
[----:B---3--:R-:W-:Y:S02]  /*0090*/  SHF.R.S32.HI R2, RZ, 0x18, R3 ;  /* 0x00000018ff027819 */ /* 0x008fe40000011403 */
[----:B------:R-:W-:Y:S02]  /*00a0*/  LEA R0, R3, R0, 0x7 ;  /* 0x0000000003007211 */ /* 0x000fe400078e38ff */
[----:B------:R-:W-:-:S04]  /*00b0*/  SGXT R3, R2, 0x1 ;  /* 0x000000010203781a */ /* 0x000fc80000000200 */
[----:B------:R-:W-:-:S04]  /*00c0*/  LEA.HI R3, R3, R0, RZ, 0x4 ;  /* 0x0000000003037211 */ /* 0x000fc800078f20ff */
[--C-:B------:R-:W-:Y:S02]  /*00d0*/  SHF.R.S32.HI R2, RZ, 0x4, R3.reuse ;  /* 0x00000004ff027819 */ /* 0x100fe40000011403 */
[----:B------:R-:W-:-:S04]  /*00e0*/  SHF.R.S32.HI R3, RZ, 0x1f, R3 ;  /* 0x0000001fff037819 */ /* 0x000fc80000011403 */
[----:B------:R-:W-:-:S04]  /*00f0*/  LEA.HI R3, R3, R2, RZ, 0x7 ;  /* 0x0000000203037211 */ /* 0x000fc800078f38ff */
[----:B------:R-:W-:-:S04]  /*0100*/  LOP3.LUT R3, R3, 0xffffff80, RZ, 0xc0, !PT ;  /* 0xffffff8003037812 */ /* 0x000fc800078ec0ff */
[----:B------:R-:W-:Y:S02]  /*0110*/  IADD3 R13, R2, -R3, RZ ;  /* 0x80000003020d7210 */ /* 0x000fe40007ffe0ff */
[----:B------:R-:W1:Y:S03]  /*0120*/  LDC.64 R2, c[0x0][0x210] ;  /* 0x00008400ff027b82 */ /* 0x000e660000000a00 */
[----:B--2---:R-:W-:-:S06]  /*0130*/  IMAD.WIDE R6, R13, 0x4, R6 ;  /* 0x000000040d067825 */ /* 0x004fcc00078e0206 */
[----:B------:R-:W2:Y:S01]  /*0140*/  LDG.E.EL R6, desc[UR4][R6.64] ;  /* 0x0000000406067981 */ /* 0x000ea2000c2e1900 */
[----:B----4-:R-:W-:-:S04]  /*0150*/  IMAD.WIDE R4, R13, 0x4, R4 ;  /* 0x000000040d047825 */ /* 0x010fc800078e0204 */
[C---:B-----5:R-:W-:Y:S02]  /*0160*/  IMAD.WIDE R8, R13.reuse, 0x4, R8 ;  /* 0x000000040d087825 */ /* 0x060fe400078e0208 */
[----:B------:R3:W4:Y:S02]  /*0170*/  LDG.E.EL R5, desc[UR4][R4.64] ;  /* 0x0000000404057981 */ /* 0x000724000c2e1900 */
[----:B0-----:R-:W-:Y:S02]  /*0180*/  IMAD.WIDE R10, R13, 0x4, R10 ;  /* 0x000000040d0a7825 */ /* 0x001fe400078e020a */
[----:B------:R-:W5:Y:S02]  /*0190*/  LDG.E.EL R8, desc[UR4][R8.64] ;  /* 0x0000000408087981 */ /* 0x000f64000c2e1900 */
[C---:B-1----:R-:W-:Y:S02]  /*01a0*/  IMAD.WIDE R2, R0.reuse, 0x4, R2 ;  /* 0x0000000400027825 */ /* 0x042fe400078e0202 */
[----:B------:R-:W5:Y:S04]  /*01b0*/  LDG.E.EL R11, desc[UR4][R10.64] ;  /* 0x000000040a0b7981 */ /* 0x000f68000c2e1900 */
[----:B------:R0:W4:Y:S01]  /*01c0*/  LDG.E R12, desc[UR4][R2.64] ;  /* 0x00000004020c7981 */ /* 0x000122000c1e1900 */
[----:B---3--:R-:W-:Y:S01]  /*01d0*/  HFMA2.MMA R4, -RZ, RZ, 1.625, 0 ;  /* 0x3e800000ff047435 */ /* 0x008fe200000001ff */
[----:B0-----:R-:W0:Y:S02]  /*01e0*/  LDC.64 R2, c[0x0][0x238] ;  /* 0x00008e00ff027b82 */ /* 0x001e240000000a00 */
[----:B0-----:R-:W-:-:S04]  /*01f0*/  IMAD.WIDE R2, R0, 0x4, R2 ;  /* 0x0000000400027825 */ /* 0x001fc800078e0202 */
[----:B--2---:R-:W-:-:S04]  /*0200*/  FADD R6, R6, 9.9999997473787516356e-06 ;  /* 0x3727c5ac06067421 */ /* 0x004fc80000000000 */
[----:B------:R-:W0:Y:S02]  /*0210*/  MUFU.SQRT R7, R6 ;  /* 0x0000000600077308 */ /* 0x000e240000002000 */
[C---:B0-----:R-:W-:Y:S02]  /*0220*/  FSETP.GT.AND P0, PT, R7.reuse, 8.50705917302346158658e+37, PT ;  /* 0x7e8000000700780b */ /* 0x041fe40003f04000 */
[----:B------:R-:W-:-:S11]  /*0230*/  FSETP.GEU.AND P1, PT, R7, 1.175494350822287508e-38, PT ;  /* 0x008000000700780b */ /* 0x000fd60003f2e000 */
[----:B------:R-:W-:-:S04]  /*0240*/  @P0 FMUL R7, R7, 0.25 ;  /* 0x3e80000007070820 */ /* 0x000fc80000400000 */
[----:B------:R-:W-:-:S06]  /*0250*/  @!P1 FMUL R7, R7, 16777216 ;  /* 0x4b80000007079820 */ /* 0x000fcc0000400000 */
[----:B------:R-:W0:Y:S01]  /*0260*/  MUFU.RCP R7, R7 ;  /* 0x0000000700077308 */ /* 0x000e220000001000 */
[----:B------:R-:W-:Y:S01]  /*0270*/  FSEL R4, R4, 1, P0 ;  /* 0x3f80000004047808 */ /* 0x000fe20000000000 */
[----:B----4-:R-:W-:-:S04]  /*0280*/  FADD R5, R12, -R5 ;  /* 0x800000050c057221 */ /* 0x010fc80000000000 */
[----:B------:R-:W-:-:S04]  /*0290*/  @!P1 FMUL R4, R4, 16777216 ;  /* 0x4b80000004049820 */ /* 0x000fc80000400000 */
[----:B0-----:R-:W-:-:S04]  /*02a0*/  FMUL R4, R7, R4 ;  /* 0x0000000407047220 */ /* 0x001fc80000400000 */
[----:B------:R-:W-:-:S04]  /*02b0*/  FMUL R4, R5, R4 ;  /* 0x0000000405047220 */ /* 0x000fc80000400000 */
[----:B-----5:R-:W-:-:S05]  /*02c0*/  FFMA R11, R8, R4, R11 ;  /* 0x00000004080b7223 */ /* 0x020fca000000000b */
[----:B------:R-:W-:Y:S01]  /*02d0*/  STG.E desc[UR4][R2.64], R11 ;  /* 0x0000000b02007986 */ /* 0x000fe2000c101904 */
[----:B------:R-:W-:Y:S05]  /*02e0*/  EXIT ;  /* 0x000000000000794d */ /* 0x000fea0003800000 */
.L_x_0:
[----:B------:R-:W-:-:S00]  /*02f0*/  BRA `(.L_x_0) ;  /* 0xfffffffc00fc7947 */ /* 0x000fc0000383ffff */
[----:B------:R-:W-:-:S00]  /*0300*/  NOP ;  /* 0x0000000000007918 */ /* 0x000fc00000000000 */
[----:B------:R-:W-:-:S00]  /*0310*/  NOP ;  /* 0x0000000000007918 */ /* 0x000fc00000000000 */
[----:B------:R-:W-:-:S00]  /*0320*/  NOP ;  /* 0x0000000000007918 */ /* 0x000fc00000000000 */
[----:B------:R-:W-:-:S00]  /*0330*/  NOP ;  /* 0x0000000000007918 */ /* 0x000fc00000000000 */
[----:B------:R-:W-:-:S00]  /*0340*/  NOP ;  /* 0x0000000000007918 */ /* 0x000fc00000000000 */
[----:B------:R-:W-:-:S00]  /*0350*/  NOP ;  /* 0x0000000000007918 */ /* 0x000fc00000000000 */
[----:B------:R-:W-:-:S00]  /*0360*/  NOP ;  /* 0x0000000000007918 */ /* 0x000fc00000000000 */
[----:B------:R-:W-:-:S00]  /*0370*/  NOP ;  /* 0x0000000000007918 */ /* 0x000fc00000000000 */
.L_x_1:


//--------------------- .nv.global.init           --------------------------
	.section	.nv.global.init,"aw",@progbits
.nv.global.init:
	.type		_$_str,@object
	.size		_$_str,(_$_str_$_2 - _$_str)
_$_str:
        /*0000*/ 	.byte	0x5f, 0x5f, 0x43, 0x55, 0x44, 0x41, 0x5f, 0x46, 0x54, 0x5a, 0x00
	.type		_$_str_$_2,@object
	.size		_$_str_$_2,(.L_1 - _$_str_$_2)
_$_str_$_2:
        /*000b*/ 	.byte	0x5f, 0x5f, 0x43, 0x55, 0x44, 0x41, 0x5f, 0x50, 0x52, 0x45, 0x43, 0x5f, 0x53, 0x51, 0x52, 0x54
        /*001b*/ 	.byte	0x00
.L_1:


//--------------------- .nv.constant0.triton_poi_fused__native_batch_norm_legit_no_training_33 --------------------------
	.section	.nv.constant0.triton_poi_fused__native_batch_norm_legit_no_training_33,"a",@progbits
	.sectionflags	@""
	.align	4
.nv.constant0.triton_poi_fused__native_batch_norm_legit_no_training_33:
	.zero		580
